	.headerflags	@"EF_CUDA_TEXMODE_UNIFIED EF_CUDA_64BIT_ADDRESS EF_CUDA_ACCELERATORS EF_CUDA_SM90 EF_CUDA_VIRTUAL_SM(EF_CUDA_SM90)"
	.elftype	@"ET_EXEC"


//--------------------- .nv.info                  --------------------------
	.section	.nv.info,"",@"SHT_CUDA_INFO"
	.align	4


	//----- nvinfo : EIATTR_REGCOUNT
	.align		4
        /*0000*/ 	.byte	0x04, 0x2f
        /*0002*/ 	.short	(.L_1 - .L_0)
	.align		4
.L_0:
        /*0004*/ 	.word	index@(triton_poi_fused_convolution_sigmoid_0)
        /*0008*/ 	.word	0x0000000c


	//----- nvinfo : EIATTR_MIN_STACK_SIZE
	.align		4
.L_1:
        /*000c*/ 	.byte	0x04, 0x12
        /*000e*/ 	.short	(.L_3 - .L_2)
	.align		4
.L_2:
        /*0010*/ 	.word	index@(triton_poi_fused_convolution_sigmoid_0)
        /*0014*/ 	.word	0x00000000


	//----- nvinfo : EIATTR_FRAME_SIZE
	.align		4
.L_3:
        /*0018*/ 	.byte	0x04, 0x11
        /*001a*/ 	.short	(.L_5 - .L_4)
	.align		4
.L_4:
        /*001c*/ 	.word	index@(triton_poi_fused_convolution_sigmoid_0)
        /*0020*/ 	.word	0x00000000


	//----- nvinfo : EIATTR_MIN_STACK_SIZE
	.align		4
.L_5:
        /*0024*/ 	.byte	0x04, 0x12
        /*0026*/ 	.short	(.L_7 - .L_6)
	.align		4
.L_6:
        /*0028*/ 	.word	index@(triton_poi_fused_convolution_sigmoid_0)
        /*002c*/ 	.word	0x00000000
.L_7:


//--------------------- .nv.info.triton_poi_fused_convolution_sigmoid_0 --------------------------
	.section	.nv.info.triton_poi_fused_convolution_sigmoid_0,"",@"SHT_CUDA_INFO"
	.sectionflags	@""
	.align	4


	//----- nvinfo : EIATTR_CUDA_API_VERSION
	.align		4
        /*0000*/ 	.byte	0x04, 0x37
        /*0002*/ 	.short	(.L_9 - .L_8)
.L_8:
        /*0004*/ 	.word	0x0000007c


	//----- nvinfo : EIATTR_KPARAM_INFO
	.align		4
.L_9:
        /*0008*/ 	.byte	0x04, 0x17
        /*000a*/ 	.short	(.L_11 - .L_10)
.L_10:
        /*000c*/ 	.word	0x00000000
        /*0010*/ 	.short	0x0002
        /*0012*/ 	.short	0x0010
        /*0014*/ 	.byte	0x00, 0xf0, 0x11, 0x00


	//----- nvinfo : EIATTR_KPARAM_INFO
	.align		4
.L_11:
        /*0018*/ 	.byte	0x04, 0x17
        /*001a*/ 	.short	(.L_13 - .L_12)
.L_12:
        /*001c*/ 	.word	0x00000000
        /*0020*/ 	.short	0x0001
        /*0022*/ 	.short	0x0008
        /*0024*/ 	.byte	0x00, 0xf4, 0x21, 0x00


	//----- nvinfo : EIATTR_KPARAM_INFO
	.align		4
.L_13:
        /*0028*/ 	.byte	0x04, 0x17
        /*002a*/ 	.short	(.L_15 - .L_14)
.L_14:
        /*002c*/ 	.word	0x00000000
        /*0030*/ 	.short	0x0000
        /*0032*/ 	.short	0x0000
        /*0034*/ 	.byte	0x00, 0xf4, 0x21, 0x00


	//----- nvinfo : EIATTR_SPARSE_MMA_MASK
	.align		4
.L_15:
        /*0038*/ 	.byte	0x03, 0x50
        /*003a*/ 	.short	0x0000


	//----- nvinfo : EIATTR_MAXREG_COUNT
	.align		4
        /*003c*/ 	.byte	0x03, 0x1b
        /*003e*/ 	.short	0x00ff


	//----- nvinfo : EIATTR_EXIT_INSTR_OFFSETS
	.align		4
        /*0040*/ 	.byte	0x04, 0x1c
        /*0042*/ 	.short	(.L_17 - .L_16)


	//   ....[0]....
.L_16:
        /*0044*/ 	.word	0x00000240


	//   ....[1]....
        /*0048*/ 	.word	0x00000260


	//----- nvinfo : EIATTR_REQNTID
	.align		4
.L_17:
        /*004c*/ 	.byte	0x04, 0x10
        /*004e*/ 	.short	(.L_19 - .L_18)
.L_18:
        /*0050*/ 	.word	0x00000080
        /*0054*/ 	.word	0x00000001
        /*0058*/ 	.word	0x00000001


	//----- nvinfo : EIATTR_CBANK_PARAM_SIZE
	.align		4
.L_19:
        /*005c*/ 	.byte	0x03, 0x19
        /*005e*/ 	.short	0x0014


	//----- nvinfo : EIATTR_PARAM_CBANK
	.align		4
        /*0060*/ 	.byte	0x04, 0x0a
        /*0062*/ 	.short	(.L_21 - .L_20)
	.align		4
.L_20:
        /*0064*/ 	.word	index@(.nv.constant0.triton_poi_fused_convolution_sigmoid_0)
        /*0068*/ 	.short	0x0210
        /*006a*/ 	.short	0x0014


	//----- nvinfo : EIATTR_SW_WAR
	.align		4
.L_21:
        /*006c*/ 	.byte	0x04, 0x36
        /*006e*/ 	.short	(.L_23 - .L_22)
.L_22:
        /*0070*/ 	.word	0x00000008
.L_23:


//--------------------- .nv.callgraph             --------------------------
	.section	.nv.callgraph,"",@"SHT_CUDA_CALLGRAPH"
	.align	4
	.sectionentsize	8
	.align		4
        /*0000*/ 	.word	0x00000000
	.align		4
        /*0004*/ 	.word	0xffffffff
	.align		4
        /*0008*/ 	.word	0x00000000
	.align		4
        /*000c*/ 	.word	0xfffffffe
	.align		4
        /*0010*/ 	.word	0x00000000
	.align		4
        /*0014*/ 	.word	0xfffffffd
	.align		4
        /*0018*/ 	.word	0x00000000
	.align		4
        /*001c*/ 	.word	0xfffffffc


//--------------------- .text.triton_poi_fused_convolution_sigmoid_0 --------------------------
	.section	.text.triton_poi_fused_convolution_sigmoid_0,"ax",@progbits
	.align	128
        .global         triton_poi_fused_convolution_sigmoid_0
        .type           triton_poi_fused_convolution_sigmoid_0,@function
        .size           triton_poi_fused_convolution_sigmoid_0,(.L_x_1 - triton_poi_fused_convolution_sigmoid_0)
        .other          triton_poi_fused_convolution_sigmoid_0,@"STO_CUDA_ENTRY STV_DEFAULT"
triton_poi_fused_convolution_sigmoid_0:
.text.triton_poi_fused_convolution_sigmoid_0:
[----:B------:R-:W0:Y:S02]  /*0000*/  LDC R1, c[0x0][0x28] ;  /* 0x00000a00ff017b82 */ /* 0x000e240000000800 */
[----:B------:R-:W1:Y:S01]  /*0010*/  S2R R0, SR_TID.X ;  /* 0x0000000000007919 */ /* 0x000e620000002100 */
[----:B------:R-:W2:Y:S01]  /*0020*/  LDC.64 R2, c[0x0][0x210] ;  /* 0x00008400ff027b82 */ /* 0x000ea20000000a00 */
[----:B------:R-:W-:Y:S01]  /*0030*/  ULDC.64 UR4, c[0x0][0x208] ;  /* 0x0000820000047ab9 */ /* 0x000fe20000000a00 */
[----:B------:R-:W3:Y:S01]  /*0040*/  S2R R7, SR_CTAID.X ;  /* 0x0000000000077919 */ /* 0x000ee20000002500 */
[----:B-1----:R-:W-:Y:S02]  /*0050*/  LOP3.LUT R0, R0, 0x7f, RZ, 0xc0, !PT ;  /* 0x0000007f00007812 */ /* 0x002fe400078ec0ff */
[----:B---3--:R-:W-:-:S03]  /*0060*/  SHF.R.S32.HI R4, RZ, 0x18, R7 ;  /* 0x00000018ff047819 */ /* 0x008fc60000011407 */
[----:B------:R-:W-:Y:S01]  /*0070*/  IMAD R7, R7, 0x80, R0 ;  /* 0x0000008007077824 */ /* 0x000fe200078e0200 */
[----:B------:R-:W-:-:S03]  /*0080*/  SGXT R0, R4, 0x1 ;  /* 0x000000010400781a */ /* 0x000fc60000000200 */
[C---:B--2---:R-:W-:Y:S01]  /*0090*/  IMAD.WIDE R2, R7.reuse, 0x4, R2 ;  /* 0x0000000407027825 */ /* 0x044fe200078e0202 */
[----:B------:R-:W1:Y:S01]  /*00a0*/  LDC.64 R4, c[0x0][0x218] ;  /* 0x00008600ff047b82 */ /* 0x000e620000000a00 */
[----:B------:R-:W-:Y:S02]  /*00b0*/  ISETP.GE.AND P0, PT, R7, 0x100, PT ;  /* 0x000001000700780c */ /* 0x000fe40003f06270 */
[----:B------:R-:W-:Y:S01]  /*00c0*/  LEA.HI R0, R0, R7, RZ, 0x4 ;  /* 0x0000000700007211 */ /* 0x000fe200078f20ff */
[----:B------:R-:W-:-:S03]  /*00d0*/  HFMA2.MMA R7, -RZ, RZ, 0, 0 ;  /* 0x00000000ff077435 */ /* 0x000fc600000001ff */
[----:B------:R-:W-:-:S04]  /*00e0*/  SHF.R.S32.HI R0, RZ, 0x4, R0 ;  /* 0x00000004ff007819 */ /* 0x000fc80000011400 */
[----:B------:R-:W-:-:S04]  /*00f0*/  LEA.HI R6, R0, R0, RZ, 0x2 ;  /* 0x0000000000067211 */ /* 0x000fc800078f10ff */
[----:B------:R-:W-:-:S04]  /*0100*/  LOP3.LUT R9, R6, 0xfffffffc, RZ, 0xc0, !PT ;  /* 0xfffffffc06097812 */ /* 0x000fc800078ec0ff */
[----:B------:R-:W-:Y:S01]  /*0110*/  IADD3 R9, R0, -R9, RZ ;  /* 0x8000000900097210 */ /* 0x000fe20007ffe0ff */
[----:B------:R-:W-:-:S04]  /*0120*/  IMAD.MOV.U32 R0, RZ, RZ, RZ ;  /* 0x000000ffff007224 */ /* 0x000fc800078e00ff */
[----:B-1----:R-:W-:Y:S02]  /*0130*/  IMAD.WIDE R4, R9, 0x4, R4 ;  /* 0x0000000409047825 */ /* 0x002fe400078e0204 */
[----:B------:R-:W2:Y:S04]  /*0140*/  @!P0 LDG.E R0, desc[UR4][R2.64] ;  /* 0x0000000402008981 */ /* 0x000ea8000c1e1900 */
[----:B------:R1:W2:Y:S02]  /*0150*/  @!P0 LDG.E.EL R7, desc[UR4][R4.64] ;  /* 0x0000000404078981 */ /* 0x0002a4000c2e1900 */
[----:B-1----:R-:W-:Y:S02]  /*0160*/  IMAD.MOV.U32 R5, RZ, RZ, 0x3e800000 ;  /* 0x3e800000ff057424 */ /* 0x002fe400078e00ff */
[----:B--2---:R-:W-:-:S04]  /*0170*/  FADD R0, R7, R0 ;  /* 0x0000000007007221 */ /* 0x004fc80000000000 */
[----:B------:R-:W-:-:S04]  /*0180*/  FADD R0, RZ, -R0 ;  /* 0x80000000ff007221 */ /* 0x000fc80000000000 */
[----:B------:R-:W-:-:S05]  /*0190*/  FMUL R0, R0, 1.4426950216293334961 ;  /* 0x3fb8aa3b00007820 */ /* 0x000fca0000400000 */
[----:B------:R-:W-:-:S13]  /*01a0*/  FSETP.GEU.AND P1, PT, R0, -126, PT ;  /* 0xc2fc00000000780b */ /* 0x000fda0003f2e000 */
[----:B------:R-:W-:-:S04]  /*01b0*/  @!P1 FMUL R0, R0, 0.5 ;  /* 0x3f00000000009820 */ /* 0x000fc80000400000 */
[----:B------:R-:W1:Y:S02]  /*01c0*/  MUFU.EX2 R6, R0 ;  /* 0x0000000000067308 */ /* 0x000e640000000800 */
[----:B-1----:R-:W-:-:S04]  /*01d0*/  @!P1 FMUL R6, R6, R6 ;  /* 0x0000000606069220 */ /* 0x002fc80000400000 */
[----:B------:R-:W-:-:S05]  /*01e0*/  FADD R6, R6, 1 ;  /* 0x3f80000006067421 */ /* 0x000fca0000000000 */
[----:B------:R-:W-:-:S04]  /*01f0*/  FSETP.GT.AND P1, PT, R6, 8.50705917302346158658e+37, PT ;  /* 0x7e8000000600780b */ /* 0x000fc80003f24000 */
[----:B------:R-:W-:-:S09]  /*0200*/  FSEL R5, R5, 1, P1 ;  /* 0x3f80000005057808 */ /* 0x000fd20000800000 */
[----:B------:R-:W-:-:S06]  /*0210*/  @P1 FMUL R6, R6, 0.25 ;  /* 0x3e80000006061820 */ /* 0x000fcc0000400000 */
[----:B------:R-:W1:Y:S02]  /*0220*/  MUFU.RCP R6, R6 ;  /* 0x0000000600067308 */ /* 0x000e640000001000 */
[----:B-1----:R-:W-:Y:S01]  /*0230*/  FMUL R5, R6, R5 ;  /* 0x0000000506057220 */ /* 0x002fe20000400000 */
[----:B------:R-:W-:Y:S06]  /*0240*/  @P0 EXIT ;  /* 0x000000000000094d */ /* 0x000fec0003800000 */
[----:B------:R-:W-:Y:S01]  /*0250*/  STG.E desc[UR4][R2.64], R5 ;  /* 0x0000000502007986 */ /* 0x000fe2000c101904 */
[----:B------:R-:W-:Y:S05]  /*0260*/  EXIT ;  /* 0x000000000000794d */ /* 0x000fea0003800000 */
.L_x_0:
[----:B------:R-:W-:-:S00]  /*0270*/  BRA `(.L_x_0) ;  /* 0xfffffffc00fc7947 */ /* 0x000fc0000383ffff */
[----:B------:R-:W-:-:S00]  /*0280*/  NOP ;  /* 0x0000000000007918 */ /* 0x000fc00000000000 */
[----:B------:R-:W-:-:S00]  /*0290*/  NOP ;  /* 0x0000000000007918 */ /* 0x000fc00000000000 */
[----:B------:R-:W-:-:S00]  /*02a0*/  NOP ;  /* 0x0000000000007918 */ /* 0x000fc00000000000 */
[----:B------:R-:W-:-:S00]  /*02b0*/  NOP ;  /* 0x0000000000007918 */ /* 0x000fc00000000000 */
[----:B------:R-:W-:-:S00]  /*02c0*/  NOP ;  /* 0x0000000000007918 */ /* 0x000fc00000000000 */
[----:B------:R-:W-:-:S00]  /*02d0*/  NOP ;  /* 0x0000000000007918 */ /* 0x000fc00000000000 */
[----:B------:R-:W-:-:S00]  /*02e0*/  NOP ;  /* 0x0000000000007918 */ /* 0x000fc00000000000 */
[----:B------:R-:W-:-:S00]  /*02f0*/  NOP ;  /* 0x0000000000007918 */ /* 0x000fc00000000000 */
.L_x_1:


//--------------------- .nv.constant0.triton_poi_fused_convolution_sigmoid_0 --------------------------
	.section	.nv.constant0.triton_poi_fused_convolution_sigmoid_0,"a",@progbits
	.sectionflags	@""
	.align	4
.nv.constant0.triton_poi_fused_convolution_sigmoid_0:
	.zero		548
